//
// Generated by NVIDIA NVVM Compiler
//
// Compiler Build ID: CL-36424714
// Cuda compilation tools, release 13.0, V13.0.88
// Based on NVVM 20.0.0
//

.version 9.0
.target sm_100
.address_size 64

	// .globl	_Z33inclusiveScanHillisSteele1InBlockILi256EfEvPKT0_PS0_i
// _ZZ33inclusiveScanHillisSteele1InBlockILi256EfEvPKT0_PS0_iE5cache has been demoted
// _ZZ34inclusiveScanHillisSteele2OutBlockILi256EfEvPT0_S1_iE5cache has been demoted
// _ZZ31inclusiveScanHillisSteele3MergeILi256EfEvPT0_S1_iE5toAdd has been demoted

.visible .entry _Z33inclusiveScanHillisSteele1InBlockILi256EfEvPKT0_PS0_i(
	.param .u64 .ptr .align 1 _Z33inclusiveScanHillisSteele1InBlockILi256EfEvPKT0_PS0_i_param_0,
	.param .u64 .ptr .align 1 _Z33inclusiveScanHillisSteele1InBlockILi256EfEvPKT0_PS0_i_param_1,
	.param .u32 _Z33inclusiveScanHillisSteele1InBlockILi256EfEvPKT0_PS0_i_param_2
)
{
	.reg .pred 	%p<3>;
	.reg .b32 	%r<12>;
	.reg .b32 	%f<21>;
	.reg .b64 	%rd<9>;
	// demoted variable
	.shared .align 4 .b8 _ZZ33inclusiveScanHillisSteele1InBlockILi256EfEvPKT0_PS0_iE5cache[2048];
	ld.param.u64 	%rd1, [_Z33inclusiveScanHillisSteele1InBlockILi256EfEvPKT0_PS0_i_param_0];
	ld.param.u64 	%rd2, [_Z33inclusiveScanHillisSteele1InBlockILi256EfEvPKT0_PS0_i_param_1];
	ld.param.u32 	%r4, [_Z33inclusiveScanHillisSteele1InBlockILi256EfEvPKT0_PS0_i_param_2];
	mov.u32 	%r5, %tid.x;
	shl.b32 	%r6, %r5, 2;
	mov.u32 	%r7, _ZZ33inclusiveScanHillisSteele1InBlockILi256EfEvPKT0_PS0_iE5cache;
	add.s32 	%r1, %r7, %r6;
	mov.b32 	%r8, 0;
	st.shared.u32 	[%r1], %r8;
	mov.u32 	%r2, %ntid.x;
	mov.u32 	%r9, %ctaid.x;
	mad.lo.s32 	%r3, %r2, %r9, %r5;
	setp.ge.s32 	%p1, %r3, %r4;
	mov.f32 	%f20, 0f00000000;
	@%p1 bra 	$L__BB0_2;
	cvta.to.global.u64 	%rd3, %rd1;
	mul.wide.s32 	%rd4, %r3, 4;
	add.s64 	%rd5, %rd3, %rd4;
	ld.global.f32 	%f20, [%rd5];
$L__BB0_2:
	setp.ge.s32 	%p2, %r3, %r4;
	shl.b32 	%r10, %r2, 2;
	add.s32 	%r11, %r1, %r10;
	st.shared.f32 	[%r11], %f20;
	bar.sync 	0;
	ld.shared.f32 	%f5, [%r11+-4];
	add.f32 	%f6, %f20, %f5;
	bar.sync 	0;
	st.shared.f32 	[%r11], %f6;
	bar.sync 	0;
	ld.shared.f32 	%f7, [%r11+-8];
	add.f32 	%f8, %f6, %f7;
	bar.sync 	0;
	st.shared.f32 	[%r11], %f8;
	bar.sync 	0;
	ld.shared.f32 	%f9, [%r11+-16];
	add.f32 	%f10, %f8, %f9;
	bar.sync 	0;
	st.shared.f32 	[%r11], %f10;
	bar.sync 	0;
	ld.shared.f32 	%f11, [%r11+-32];
	add.f32 	%f12, %f10, %f11;
	bar.sync 	0;
	st.shared.f32 	[%r11], %f12;
	bar.sync 	0;
	ld.shared.f32 	%f13, [%r11+-64];
	add.f32 	%f14, %f12, %f13;
	bar.sync 	0;
	st.shared.f32 	[%r11], %f14;
	bar.sync 	0;
	ld.shared.f32 	%f15, [%r11+-128];
	add.f32 	%f16, %f14, %f15;
	bar.sync 	0;
	st.shared.f32 	[%r11], %f16;
	bar.sync 	0;
	ld.shared.f32 	%f17, [%r11+-256];
	add.f32 	%f18, %f16, %f17;
	bar.sync 	0;
	st.shared.f32 	[%r11], %f18;
	bar.sync 	0;
	ld.shared.f32 	%f19, [%r11+-512];
	add.f32 	%f3, %f18, %f19;
	bar.sync 	0;
	st.shared.f32 	[%r11], %f3;
	@%p2 bra 	$L__BB0_4;
	cvta.to.global.u64 	%rd6, %rd2;
	mul.wide.s32 	%rd7, %r3, 4;
	add.s64 	%rd8, %rd6, %rd7;
	st.global.f32 	[%rd8], %f3;
$L__BB0_4:
	ret;

}
	// .globl	_Z34inclusiveScanHillisSteele2OutBlockILi256EfEvPT0_S1_i
.visible .entry _Z34inclusiveScanHillisSteele2OutBlockILi256EfEvPT0_S1_i(
	.param .u64 .ptr .align 1 _Z34inclusiveScanHillisSteele2OutBlockILi256EfEvPT0_S1_i_param_0,
	.param .u64 .ptr .align 1 _Z34inclusiveScanHillisSteele2OutBlockILi256EfEvPT0_S1_i_param_1,
	.param .u32 _Z34inclusiveScanHillisSteele2OutBlockILi256EfEvPT0_S1_i_param_2
)
{
	.reg .pred 	%p<2>;
	.reg .b32 	%r<12>;
	.reg .b32 	%f<22>;
	.reg .b64 	%rd<9>;
	// demoted variable
	.shared .align 4 .b8 _ZZ34inclusiveScanHillisSteele2OutBlockILi256EfEvPT0_S1_iE5cache[2048];
	ld.param.u64 	%rd1, [_Z34inclusiveScanHillisSteele2OutBlockILi256EfEvPT0_S1_i_param_0];
	ld.param.u64 	%rd2, [_Z34inclusiveScanHillisSteele2OutBlockILi256EfEvPT0_S1_i_param_1];
	ld.param.u32 	%r5, [_Z34inclusiveScanHillisSteele2OutBlockILi256EfEvPT0_S1_i_param_2];
	mov.u32 	%r1, %tid.x;
	shl.b32 	%r6, %r1, 2;
	mov.u32 	%r7, _ZZ34inclusiveScanHillisSteele2OutBlockILi256EfEvPT0_S1_iE5cache;
	add.s32 	%r2, %r7, %r6;
	mov.b32 	%r8, 0;
	st.shared.u32 	[%r2], %r8;
	mov.u32 	%r3, %ntid.x;
	mad.lo.s32 	%r4, %r3, %r1, %r3;
	setp.gt.s32 	%p1, %r4, %r5;
	mov.f32 	%f21, 0f00000000;
	@%p1 bra 	$L__BB1_2;
	cvta.to.global.u64 	%rd3, %rd1;
	add.s32 	%r9, %r4, -1;
	mul.wide.u32 	%rd4, %r9, 4;
	add.s64 	%rd5, %rd3, %rd4;
	ld.global.f32 	%f21, [%rd5];
$L__BB1_2:
	shl.b32 	%r10, %r3, 2;
	add.s32 	%r11, %r2, %r10;
	st.shared.f32 	[%r11], %f21;
	bar.sync 	0;
	ld.shared.f32 	%f4, [%r11+-4];
	add.f32 	%f5, %f21, %f4;
	bar.sync 	0;
	st.shared.f32 	[%r11], %f5;
	bar.sync 	0;
	ld.shared.f32 	%f6, [%r11+-8];
	add.f32 	%f7, %f5, %f6;
	bar.sync 	0;
	st.shared.f32 	[%r11], %f7;
	bar.sync 	0;
	ld.shared.f32 	%f8, [%r11+-16];
	add.f32 	%f9, %f7, %f8;
	bar.sync 	0;
	st.shared.f32 	[%r11], %f9;
	bar.sync 	0;
	ld.shared.f32 	%f10, [%r11+-32];
	add.f32 	%f11, %f9, %f10;
	bar.sync 	0;
	st.shared.f32 	[%r11], %f11;
	bar.sync 	0;
	ld.shared.f32 	%f12, [%r11+-64];
	add.f32 	%f13, %f11, %f12;
	bar.sync 	0;
	st.shared.f32 	[%r11], %f13;
	bar.sync 	0;
	ld.shared.f32 	%f14, [%r11+-128];
	add.f32 	%f15, %f13, %f14;
	bar.sync 	0;
	st.shared.f32 	[%r11], %f15;
	bar.sync 	0;
	ld.shared.f32 	%f16, [%r11+-256];
	add.f32 	%f17, %f15, %f16;
	bar.sync 	0;
	st.shared.f32 	[%r11], %f17;
	bar.sync 	0;
	ld.shared.f32 	%f18, [%r11+-512];
	add.f32 	%f19, %f17, %f18;
	bar.sync 	0;
	st.shared.f32 	[%r11], %f19;
	cvta.to.global.u64 	%rd6, %rd2;
	sub.f32 	%f20, %f19, %f21;
	mul.wide.u32 	%rd7, %r1, 4;
	add.s64 	%rd8, %rd6, %rd7;
	st.global.f32 	[%rd8], %f20;
	ret;

}
	// .globl	_Z31inclusiveScanHillisSteele3MergeILi256EfEvPT0_S1_i
.visible .entry _Z31inclusiveScanHillisSteele3MergeILi256EfEvPT0_S1_i(
	.param .u64 .ptr .align 1 _Z31inclusiveScanHillisSteele3MergeILi256EfEvPT0_S1_i_param_0,
	.param .u64 .ptr .align 1 _Z31inclusiveScanHillisSteele3MergeILi256EfEvPT0_S1_i_param_1,
	.param .u32 _Z31inclusiveScanHillisSteele3MergeILi256EfEvPT0_S1_i_param_2
)
{
	.reg .pred 	%p<3>;
	.reg .b32 	%r<7>;
	.reg .b32 	%f<5>;
	.reg .b64 	%rd<9>;
	// demoted variable
	.shared .align 4 .f32 _ZZ31inclusiveScanHillisSteele3MergeILi256EfEvPT0_S1_iE5toAdd;
	ld.param.u64 	%rd1, [_Z31inclusiveScanHillisSteele3MergeILi256EfEvPT0_S1_i_param_0];
	ld.param.u64 	%rd2, [_Z31inclusiveScanHillisSteele3MergeILi256EfEvPT0_S1_i_param_1];
	ld.param.u32 	%r3, [_Z31inclusiveScanHillisSteele3MergeILi256EfEvPT0_S1_i_param_2];
	mov.u32 	%r1, %tid.x;
	setp.ne.s32 	%p1, %r1, 0;
	@%p1 bra 	$L__BB2_2;
	cvta.to.global.u64 	%rd3, %rd2;
	mov.u32 	%r4, %ctaid.x;
	mul.wide.u32 	%rd4, %r4, 4;
	add.s64 	%rd5, %rd3, %rd4;
	ld.global.f32 	%f1, [%rd5];
	st.shared.f32 	[_ZZ31inclusiveScanHillisSteele3MergeILi256EfEvPT0_S1_iE5toAdd], %f1;
$L__BB2_2:
	bar.sync 	0;
	mov.u32 	%r5, %ntid.x;
	mov.u32 	%r6, %ctaid.x;
	mad.lo.s32 	%r2, %r5, %r6, %r1;
	setp.ge.s32 	%p2, %r2, %r3;
	@%p2 bra 	$L__BB2_4;
	ld.shared.f32 	%f2, [_ZZ31inclusiveScanHillisSteele3MergeILi256EfEvPT0_S1_iE5toAdd];
	cvta.to.global.u64 	%rd6, %rd1;
	mul.wide.s32 	%rd7, %r2, 4;
	add.s64 	%rd8, %rd6, %rd7;
	ld.global.f32 	%f3, [%rd8];
	add.f32 	%f4, %f2, %f3;
	st.global.f32 	[%rd8], %f4;
$L__BB2_4:
	ret;

}


// ===== COMPILED SASS (sm_100) =====

	.target	sm_100

	.elftype	@"ET_EXEC"


//--------------------- .note.nv.tkinfo           --------------------------
	.section	.note.nv.tkinfo,"",@"SHT_NOTE"
	.sectionflags	@"SHF_NOTE_NV_TKINFO"
	.tkinfo
        /*0018*/ 	.word	0x00000002
        /*0030*/ 	.string	""
        /*0030*/ 	.string	"ptxas"
        /*0030*/ 	.string	"Cuda compilation tools, release 13.0, V13.0.88"
        /*0030*/ 	.string	"Build cuda_13.0.r13.0/compiler.36424714_0"
        /*0030*/ 	.string	"-arch sm_100 -m 64 "



//--------------------- .note.nv.cuinfo           --------------------------
	.section	.note.nv.cuinfo,"",@"SHT_NOTE"
	.sectionflags	@"SHF_NOTE_NV_CUINFO"
        /*0018*/ 	.short	0x0002
        /*001a*/ 	.short	0x0064
        /*001c*/ 	.short	0x0082
	.zero		2


//--------------------- .nv.info                  --------------------------
	.section	.nv.info,"",@"SHT_CUDA_INFO"
	.align	4


	//----- nvinfo : EIATTR_REGCOUNT
	.align		4
        /*0000*/ 	.byte	0x04, 0x2f
        /*0002*/ 	.short	(.L_1 - .L_0)
	.align		4
.L_0:
        /*0004*/ 	.word	index@(_Z33inclusiveScanHillisSteele1InBlockILi256EfEvPKT0_PS0_i)
        /*0008*/ 	.word	0x0000000c


	//----- nvinfo : EIATTR_FRAME_SIZE
	.align		4
.L_1:
        /*000c*/ 	.byte	0x04, 0x11
        /*000e*/ 	.short	(.L_3 - .L_2)
	.align		4
.L_2:
        /*0010*/ 	.word	index@(_Z33inclusiveScanHillisSteele1InBlockILi256EfEvPKT0_PS0_i)
        /*0014*/ 	.word	0x00000000


	//----- nvinfo : EIATTR_REGCOUNT
	.align		4
.L_3:
        /*0018*/ 	.byte	0x04, 0x2f
        /*001a*/ 	.short	(.L_5 - .L_4)
	.align		4
.L_4:
        /*001c*/ 	.word	index@(_Z34inclusiveScanHillisSteele2OutBlockILi256EfEvPT0_S1_i)
        /*0020*/ 	.word	0x0000000c


	//----- nvinfo : EIATTR_FRAME_SIZE
	.align		4
.L_5:
        /*0024*/ 	.byte	0x04, 0x11
        /*0026*/ 	.short	(.L_7 - .L_6)
	.align		4
.L_6:
        /*0028*/ 	.word	index@(_Z34inclusiveScanHillisSteele2OutBlockILi256EfEvPT0_S1_i)
        /*002c*/ 	.word	0x00000000


	//----- nvinfo : EIATTR_REGCOUNT
	.align		4
.L_7:
        /*0030*/ 	.byte	0x04, 0x2f
        /*0032*/ 	.short	(.L_9 - .L_8)
	.align		4
.L_8:
        /*0034*/ 	.word	index@(_Z31inclusiveScanHillisSteele3MergeILi256EfEvPT0_S1_i)
        /*0038*/ 	.word	0x0000000a


	//----- nvinfo : EIATTR_FRAME_SIZE
	.align		4
.L_9:
        /*003c*/ 	.byte	0x04, 0x11
        /*003e*/ 	.short	(.L_11 - .L_10)
	.align		4
.L_10:
        /*0040*/ 	.word	index@(_Z31inclusiveScanHillisSteele3MergeILi256EfEvPT0_S1_i)
        /*0044*/ 	.word	0x00000000


	//----- nvinfo : EIATTR_MIN_STACK_SIZE
	.align		4
.L_11:
        /*0048*/ 	.byte	0x04, 0x12
        /*004a*/ 	.short	(.L_13 - .L_12)
	.align		4
.L_12:
        /*004c*/ 	.word	index@(_Z31inclusiveScanHillisSteele3MergeILi256EfEvPT0_S1_i)
        /*0050*/ 	.word	0x00000000


	//----- nvinfo : EIATTR_MIN_STACK_SIZE
	.align		4
.L_13:
        /*0054*/ 	.byte	0x04, 0x12
        /*0056*/ 	.short	(.L_15 - .L_14)
	.align		4
.L_14:
        /*0058*/ 	.word	index@(_Z34inclusiveScanHillisSteele2OutBlockILi256EfEvPT0_S1_i)
        /*005c*/ 	.word	0x00000000


	//----- nvinfo : EIATTR_MIN_STACK_SIZE
	.align		4
.L_15:
        /*0060*/ 	.byte	0x04, 0x12
        /*0062*/ 	.short	(.L_17 - .L_16)
	.align		4
.L_16:
        /*0064*/ 	.word	index@(_Z33inclusiveScanHillisSteele1InBlockILi256EfEvPKT0_PS0_i)
        /*0068*/ 	.word	0x00000000
.L_17:


//--------------------- .nv.compat                --------------------------
	.section	.nv.compat,"",@"SHT_CUDA_COMPAT_INFO"
	.align	4
        /*0000*/ 	.byte	0x02, 0x09, 0x00, 0x00, 0x02, 0x02, 0x01, 0x00, 0x02, 0x05, 0x05, 0x00, 0x03, 0x07, 0x01, 0x01
        /*0010*/ 	.byte	0x02, 0x03, 0x00, 0x00, 0x02, 0x06, 0x01, 0x00, 0x04, 0x0b, 0x08, 0x00, 0x09, 0x00, 0x00, 0x00
        /*0020*/ 	.byte	0x00, 0x00, 0x00, 0x00


//--------------------- .nv.info._Z31inclusiveScanHillisSteele3MergeILi256EfEvPT0_S1_i --------------------------
	.section	.nv.info._Z31inclusiveScanHillisSteele3MergeILi256EfEvPT0_S1_i,"",@"SHT_CUDA_INFO"
	.sectionflags	@""
	.align	4


	//----- nvinfo : EIATTR_CUDA_API_VERSION
	.align		4
        /*0000*/ 	.byte	0x04, 0x37
        /*0002*/ 	.short	(.L_19 - .L_18)
.L_18:
        /*0004*/ 	.word	0x00000082


	//----- nvinfo : EIATTR_KPARAM_INFO
	.align		4
.L_19:
        /*0008*/ 	.byte	0x04, 0x17
        /*000a*/ 	.short	(.L_21 - .L_20)
.L_20:
        /*000c*/ 	.word	0x00000000
        /*0010*/ 	.short	0x0002
        /*0012*/ 	.short	0x0010
        /*0014*/ 	.byte	0x00, 0xf0, 0x11, 0x00


	//----- nvinfo : EIATTR_KPARAM_INFO
	.align		4
.L_21:
        /*0018*/ 	.byte	0x04, 0x17
        /*001a*/ 	.short	(.L_23 - .L_22)
.L_22:
        /*001c*/ 	.word	0x00000000
        /*0020*/ 	.short	0x0001
        /*0022*/ 	.short	0x0008
        /*0024*/ 	.byte	0x00, 0xf5, 0x21, 0x00


	//----- nvinfo : EIATTR_KPARAM_INFO
	.align		4
.L_23:
        /*0028*/ 	.byte	0x04, 0x17
        /*002a*/ 	.short	(.L_25 - .L_24)
.L_24:
        /*002c*/ 	.word	0x00000000
        /*0030*/ 	.short	0x0000
        /*0032*/ 	.short	0x0000
        /*0034*/ 	.byte	0x00, 0xf5, 0x21, 0x00


	//----- nvinfo : EIATTR_SPARSE_MMA_MASK
	.align		4
.L_25:
        /*0038*/ 	.byte	0x03, 0x50
        /*003a*/ 	.short	0x0000


	//----- nvinfo : EIATTR_MAXREG_COUNT
	.align		4
        /*003c*/ 	.byte	0x03, 0x1b
        /*003e*/ 	.short	0x00ff


	//----- nvinfo : EIATTR_NUM_BARRIERS
	.align		4
        /*0040*/ 	.byte	0x02, 0x4c
        /*0042*/ 	.byte	0x01
	.zero		1


	//----- nvinfo : EIATTR_MERCURY_ISA_VERSION
	.align		4
        /*0044*/ 	.byte	0x03, 0x5f
        /*0046*/ 	.short	0x0101


	//----- nvinfo : EIATTR_VRC_CTA_INIT_COUNT
	.align		4
        /*0048*/ 	.byte	0x02, 0x4a
	.zero		1
	.zero		1


	//----- nvinfo : EIATTR_EXIT_INSTR_OFFSETS
	.align		4
        /*004c*/ 	.byte	0x04, 0x1c
        /*004e*/ 	.short	(.L_27 - .L_26)


	//   ....[0]....
.L_26:
        /*0050*/ 	.word	0x00000110


	//   ....[1]....
        /*0054*/ 	.word	0x000001b0


	//----- nvinfo : EIATTR_CBANK_PARAM_SIZE
	.align		4
.L_27:
        /*0058*/ 	.byte	0x03, 0x19
        /*005a*/ 	.short	0x0014


	//----- nvinfo : EIATTR_PARAM_CBANK
	.align		4
        /*005c*/ 	.byte	0x04, 0x0a
        /*005e*/ 	.short	(.L_29 - .L_28)
	.align		4
.L_28:
        /*0060*/ 	.word	index@(.nv.constant0._Z31inclusiveScanHillisSteele3MergeILi256EfEvPT0_S1_i)
        /*0064*/ 	.short	0x0380
        /*0066*/ 	.short	0x0014


	//----- nvinfo : EIATTR_SW_WAR
	.align		4
.L_29:
        /*0068*/ 	.byte	0x04, 0x36
        /*006a*/ 	.short	(.L_31 - .L_30)
.L_30:
        /*006c*/ 	.word	0x00000008
.L_31:


//--------------------- .nv.info._Z34inclusiveScanHillisSteele2OutBlockILi256EfEvPT0_S1_i --------------------------
	.section	.nv.info._Z34inclusiveScanHillisSteele2OutBlockILi256EfEvPT0_S1_i,"",@"SHT_CUDA_INFO"
	.sectionflags	@""
	.align	4


	//----- nvinfo : EIATTR_CUDA_API_VERSION
	.align		4
        /*0000*/ 	.byte	0x04, 0x37
        /*0002*/ 	.short	(.L_33 - .L_32)
.L_32:
        /*0004*/ 	.word	0x00000082


	//----- nvinfo : EIATTR_KPARAM_INFO
	.align		4
.L_33:
        /*0008*/ 	.byte	0x04, 0x17
        /*000a*/ 	.short	(.L_35 - .L_34)
.L_34:
        /*000c*/ 	.word	0x00000000
        /*0010*/ 	.short	0x0002
        /*0012*/ 	.short	0x0010
        /*0014*/ 	.byte	0x00, 0xf0, 0x11, 0x00


	//----- nvinfo : EIATTR_KPARAM_INFO
	.align		4
.L_35:
        /*0018*/ 	.byte	0x04, 0x17
        /*001a*/ 	.short	(.L_37 - .L_36)
.L_36:
        /*001c*/ 	.word	0x00000000
        /*0020*/ 	.short	0x0001
        /*0022*/ 	.short	0x0008
        /*0024*/ 	.byte	0x00, 0xf5, 0x21, 0x00


	//----- nvinfo : EIATTR_KPARAM_INFO
	.align		4
.L_37:
        /*0028*/ 	.byte	0x04, 0x17
        /*002a*/ 	.short	(.L_39 - .L_38)
.L_38:
        /*002c*/ 	.word	0x00000000
        /*0030*/ 	.short	0x0000
        /*0032*/ 	.short	0x0000
        /*0034*/ 	.byte	0x00, 0xf5, 0x21, 0x00


	//----- nvinfo : EIATTR_SPARSE_MMA_MASK
	.align		4
.L_39:
        /*0038*/ 	.byte	0x03, 0x50
        /*003a*/ 	.short	0x0000


	//----- nvinfo : EIATTR_MAXREG_COUNT
	.align		4
        /*003c*/ 	.byte	0x03, 0x1b
        /*003e*/ 	.short	0x00ff


	//----- nvinfo : EIATTR_NUM_BARRIERS
	.align		4
        /*0040*/ 	.byte	0x02, 0x4c
        /*0042*/ 	.byte	0x01
	.zero		1


	//----- nvinfo : EIATTR_MERCURY_ISA_VERSION
	.align		4
        /*0044*/ 	.byte	0x03, 0x5f
        /*0046*/ 	.short	0x0101


	//----- nvinfo : EIATTR_VRC_CTA_INIT_COUNT
	.align		4
        /*0048*/ 	.byte	0x02, 0x4a
	.zero		1
	.zero		1


	//----- nvinfo : EIATTR_EXIT_INSTR_OFFSETS
	.align		4
        /*004c*/ 	.byte	0x04, 0x1c
        /*004e*/ 	.short	(.L_41 - .L_40)


	//   ....[0]....
.L_40:
        /*0050*/ 	.word	0x000003f0


	//----- nvinfo : EIATTR_CBANK_PARAM_SIZE
	.align		4
.L_41:
        /*0054*/ 	.byte	0x03, 0x19
        /*0056*/ 	.short	0x0014


	//----- nvinfo : EIATTR_PARAM_CBANK
	.align		4
        /*0058*/ 	.byte	0x04, 0x0a
        /*005a*/ 	.short	(.L_43 - .L_42)
	.align		4
.L_42:
        /*005c*/ 	.word	index@(.nv.constant0._Z34inclusiveScanHillisSteele2OutBlockILi256EfEvPT0_S1_i)
        /*0060*/ 	.short	0x0380
        /*0062*/ 	.short	0x0014


	//----- nvinfo : EIATTR_SW_WAR
	.align		4
.L_43:
        /*0064*/ 	.byte	0x04, 0x36
        /*0066*/ 	.short	(.L_45 - .L_44)
.L_44:
        /*0068*/ 	.word	0x00000008
.L_45:


//--------------------- .nv.info._Z33inclusiveScanHillisSteele1InBlockILi256EfEvPKT0_PS0_i --------------------------
	.section	.nv.info._Z33inclusiveScanHillisSteele1InBlockILi256EfEvPKT0_PS0_i,"",@"SHT_CUDA_INFO"
	.sectionflags	@""
	.align	4


	//----- nvinfo : EIATTR_CUDA_API_VERSION
	.align		4
        /*0000*/ 	.byte	0x04, 0x37
        /*0002*/ 	.short	(.L_47 - .L_46)
.L_46:
        /*0004*/ 	.word	0x00000082


	//----- nvinfo : EIATTR_KPARAM_INFO
	.align		4
.L_47:
        /*0008*/ 	.byte	0x04, 0x17
        /*000a*/ 	.short	(.L_49 - .L_48)
.L_48:
        /*000c*/ 	.word	0x00000000
        /*0010*/ 	.short	0x0002
        /*0012*/ 	.short	0x0010
        /*0014*/ 	.byte	0x00, 0xf0, 0x11, 0x00


	//----- nvinfo : EIATTR_KPARAM_INFO
	.align		4
.L_49:
        /*0018*/ 	.byte	0x04, 0x17
        /*001a*/ 	.short	(.L_51 - .L_50)
.L_50:
        /*001c*/ 	.word	0x00000000
        /*0020*/ 	.short	0x0001
        /*0022*/ 	.short	0x0008
        /*0024*/ 	.byte	0x00, 0xf5, 0x21, 0x00


	//----- nvinfo : EIATTR_KPARAM_INFO
	.align		4
.L_51:
        /*0028*/ 	.byte	0x04, 0x17
        /*002a*/ 	.short	(.L_53 - .L_52)
.L_52:
        /*002c*/ 	.word	0x00000000
        /*0030*/ 	.short	0x0000
        /*0032*/ 	.short	0x0000
        /*0034*/ 	.byte	0x00, 0xf5, 0x21, 0x00


	//----- nvinfo : EIATTR_SPARSE_MMA_MASK
	.align		4
.L_53:
        /*0038*/ 	.byte	0x03, 0x50
        /*003a*/ 	.short	0x0000


	//----- nvinfo : EIATTR_MAXREG_COUNT
	.align		4
        /*003c*/ 	.byte	0x03, 0x1b
        /*003e*/ 	.short	0x00ff


	//----- nvinfo : EIATTR_NUM_BARRIERS
	.align		4
        /*0040*/ 	.byte	0x02, 0x4c
        /*0042*/ 	.byte	0x01
	.zero		1


	//----- nvinfo : EIATTR_MERCURY_ISA_VERSION
	.align		4
        /*0044*/ 	.byte	0x03, 0x5f
        /*0046*/ 	.short	0x0101


	//----- nvinfo : EIATTR_VRC_CTA_INIT_COUNT
	.align		4
        /*0048*/ 	.byte	0x02, 0x4a
	.zero		1
	.zero		1


	//----- nvinfo : EIATTR_EXIT_INSTR_OFFSETS
	.align		4
        /*004c*/ 	.byte	0x04, 0x1c
        /*004e*/ 	.short	(.L_55 - .L_54)


	//   ....[0]....
.L_54:
        /*0050*/ 	.word	0x000003b0


	//   ....[1]....
        /*0054*/ 	.word	0x000003f0


	//----- nvinfo : EIATTR_CBANK_PARAM_SIZE
	.align		4
.L_55:
        /*0058*/ 	.byte	0x03, 0x19
        /*005a*/ 	.short	0x0014


	//----- nvinfo : EIATTR_PARAM_CBANK
	.align		4
        /*005c*/ 	.byte	0x04, 0x0a
        /*005e*/ 	.short	(.L_57 - .L_56)
	.align		4
.L_56:
        /*0060*/ 	.word	index@(.nv.constant0._Z33inclusiveScanHillisSteele1InBlockILi256EfEvPKT0_PS0_i)
        /*0064*/ 	.short	0x0380
        /*0066*/ 	.short	0x0014


	//----- nvinfo : EIATTR_SW_WAR
	.align		4
.L_57:
        /*0068*/ 	.byte	0x04, 0x36
        /*006a*/ 	.short	(.L_59 - .L_58)
.L_58:
        /*006c*/ 	.word	0x00000008
.L_59:


//--------------------- .nv.callgraph             --------------------------
	.section	.nv.callgraph,"",@"SHT_CUDA_CALLGRAPH"
	.align	4
	.sectionentsize	8
	.align		4
        /*0000*/ 	.word	0x00000000
	.align		4
        /*0004*/ 	.word	0xffffffff
	.align		4
        /*0008*/ 	.word	0x00000000
	.align		4
        /*000c*/ 	.word	0xfffffffe
	.align		4
        /*0010*/ 	.word	0x00000000
	.align		4
        /*0014*/ 	.word	0xfffffffd
	.align		4
        /*0018*/ 	.word	0x00000000
	.align		4
        /*001c*/ 	.word	0xfffffffc


//--------------------- .text._Z31inclusiveScanHillisSteele3MergeILi256EfEvPT0_S1_i --------------------------
	.section	.text._Z31inclusiveScanHillisSteele3MergeILi256EfEvPT0_S1_i,"ax",@progbits
	.align	128
        .global         _Z31inclusiveScanHillisSteele3MergeILi256EfEvPT0_S1_i
        .type           _Z31inclusiveScanHillisSteele3MergeILi256EfEvPT0_S1_i,@function
        .size           _Z31inclusiveScanHillisSteele3MergeILi256EfEvPT0_S1_i,(.L_x_3 - _Z31inclusiveScanHillisSteele3MergeILi256EfEvPT0_S1_i)
        .other          _Z31inclusiveScanHillisSteele3MergeILi256EfEvPT0_S1_i,@"STO_CUDA_ENTRY STV_DEFAULT"
_Z31inclusiveScanHillisSteele3MergeILi256EfEvPT0_S1_i:
.text._Z31inclusiveScanHillisSteele3MergeILi256EfEvPT0_S1_i:
[----:B------:R-:W-:Y:S01]  /*0000*/  LDC R1, c[0x0][0x37c] ;  /* 0x0000df00ff017b82 */ /* 0x000fe20000000800 */
[----:B------:R-:W0:Y:S01]  /*0010*/  S2R R7, SR_TID.X ;  /* 0x0000000000077919 */ /* 0x000e220000002100 */
[----:B------:R-:W1:Y:S01]  /*0020*/  LDCU.64 UR6, c[0x0][0x358] ;  /* 0x00006b00ff0677ac */ /* 0x000e620008000a00 */
[----:B------:R-:W2:Y:S01]  /*0030*/  S2R R0, SR_CTAID.X ;  /* 0x0000000000007919 */ /* 0x000ea20000002500 */
[----:B------:R-:W3:Y:S01]  /*0040*/  LDCU UR4, c[0x0][0x360] ;  /* 0x00006c00ff0477ac */ /* 0x000ee20008000800 */
[----:B------:R-:W4:Y:S01]  /*0050*/  LDCU UR5, c[0x0][0x390] ;  /* 0x00007200ff0577ac */ /* 0x000f220008000800 */
[----:B0-----:R-:W-:-:S13]  /*0060*/  ISETP.NE.AND P0, PT, R7, RZ, PT ;  /* 0x000000ff0700720c */ /* 0x001fda0003f05270 */
[----:B------:R-:W2:Y:S02]  /*0070*/  @!P0 LDC.64 R2, c[0x0][0x388] ;  /* 0x0000e200ff028b82 */ /* 0x000ea40000000a00 */
[----:B--2---:R-:W-:-:S06]  /*0080*/  @!P0 IMAD.WIDE.U32 R2, R0, 0x4, R2 ;  /* 0x0000000400028825 */ /* 0x004fcc00078e0002 */
[----:B-1----:R-:W2:Y:S01]  /*0090*/  @!P0 LDG.E R2, desc[UR6][R2.64] ;  /* 0x0000000602028981 */ /* 0x002ea2000c1e1900 */
[----:B---3--:R-:W-:Y:S01]  /*00a0*/  IMAD R7, R0, UR4, R7 ;  /* 0x0000000400077c24 */ /* 0x008fe2000f8e0207 */
[----:B------:R-:W-:Y:S01]  /*00b0*/  @!P0 MOV R0, 0x400 ;  /* 0x0000040000008802 */ /* 0x000fe20000000f00 */
[----:B------:R-:W0:Y:S03]  /*00c0*/  @!P0 S2R R5, SR_CgaCtaId ;  /* 0x0000000000058919 */ /* 0x000e260000008800 */
[----:B----4-:R-:W-:Y:S02]  /*00d0*/  ISETP.GE.AND P1, PT, R7, UR5, PT ;  /* 0x0000000507007c0c */ /* 0x010fe4000bf26270 */
[----:B0-----:R-:W-:-:S05]  /*00e0*/  @!P0 LEA R5, R5, R0, 0x18 ;  /* 0x0000000005058211 */ /* 0x001fca00078ec0ff */
[----:B--2---:R0:W-:Y:S01]  /*00f0*/  @!P0 STS [R5], R2 ;  /* 0x0000000205008388 */ /* 0x0041e20000000800 */
[----:B------:R-:W-:Y:S06]  /*0100*/  BAR.SYNC.DEFER_BLOCKING 0x0 ;  /* 0x0000000000007b1d */ /* 0x000fec0000010000 */
[----:B------:R-:W-:Y:S05]  /*0110*/  @P1 EXIT ;  /* 0x000000000000194d */ /* 0x000fea0003800000 */
[----:B0-----:R-:W0:Y:S02]  /*0120*/  LDC.64 R2, c[0x0][0x380] ;  /* 0x0000e000ff027b82 */ /* 0x001e240000000a00 */
[----:B0-----:R-:W-:-:S05]  /*0130*/  IMAD.WIDE R2, R7, 0x4, R2 ;  /* 0x0000000407027825 */ /* 0x001fca00078e0202 */
[----:B------:R-:W2:Y:S01]  /*0140*/  LDG.E R5, desc[UR6][R2.64] ;  /* 0x0000000602057981 */ /* 0x000ea2000c1e1900 */
[----:B------:R-:W0:Y:S01]  /*0150*/  S2UR UR5, SR_CgaCtaId ;  /* 0x00000000000579c3 */ /* 0x000e220000008800 */
[----:B------:R-:W-:Y:S02]  /*0160*/  UMOV UR4, 0x400 ;  /* 0x0000040000047882 */ /* 0x000fe40000000000 */
[----:B0-----:R-:W-:-:S09]  /*0170*/  ULEA UR4, UR5, UR4, 0x18 ;  /* 0x0000000405047291 */ /* 0x001fd2000f8ec0ff */
[----:B------:R-:W2:Y:S02]  /*0180*/  LDS R0, [UR4] ;  /* 0x00000004ff007984 */ /* 0x000ea40008000800 */
[----:B--2---:R-:W-:-:S05]  /*0190*/  FADD R5, R0, R5 ;  /* 0x0000000500057221 */ /* 0x004fca0000000000 */
[----:B------:R-:W-:Y:S01]  /*01a0*/  STG.E desc[UR6][R2.64], R5 ;  /* 0x0000000502007986 */ /* 0x000fe2000c101906 */
[----:B------:R-:W-:Y:S05]  /*01b0*/  EXIT ;  /* 0x000000000000794d */ /* 0x000fea0003800000 */
.L_x_0:
[----:B------:R-:W-:-:S00]  /*01c0*/  BRA `(.L_x_0) ;  /* 0xfffffffc00fc7947 */ /* 0x000fc0000383ffff */
[----:B------:R-:W-:-:S00]  /*01d0*/  NOP ;  /* 0x0000000000007918 */ /* 0x000fc00000000000 */
        /* <DEDUP_REMOVED lines=10> */
.L_x_3:


//--------------------- .text._Z34inclusiveScanHillisSteele2OutBlockILi256EfEvPT0_S1_i --------------------------
	.section	.text._Z34inclusiveScanHillisSteele2OutBlockILi256EfEvPT0_S1_i,"ax",@progbits
	.align	128
        .global         _Z34inclusiveScanHillisSteele2OutBlockILi256EfEvPT0_S1_i
        .type           _Z34inclusiveScanHillisSteele2OutBlockILi256EfEvPT0_S1_i,@function
        .size           _Z34inclusiveScanHillisSteele2OutBlockILi256EfEvPT0_S1_i,(.L_x_4 - _Z34inclusiveScanHillisSteele2OutBlockILi256EfEvPT0_S1_i)
        .other          _Z34inclusiveScanHillisSteele2OutBlockILi256EfEvPT0_S1_i,@"STO_CUDA_ENTRY STV_DEFAULT"
_Z34inclusiveScanHillisSteele2OutBlockILi256EfEvPT0_S1_i:
.text._Z34inclusiveScanHillisSteele2OutBlockILi256EfEvPT0_S1_i:
[----:B------:R-:W-:Y:S01]  /*0000*/  LDC R1, c[0x0][0x37c] ;  /* 0x0000df00ff017b82 */ /* 0x000fe20000000800 */
[----:B------:R-:W0:Y:S07]  /*0010*/  S2R R9, SR_TID.X ;  /* 0x0000000000097919 */ /* 0x000e2e0000002100 */
[----:B------:R-:W0:Y:S01]  /*0020*/  LDC R6, c[0x0][0x360] ;  /* 0x0000d800ff067b82 */ /* 0x000e220000000800 */
[----:B------:R-:W1:Y:S01]  /*0030*/  LDCU UR4, c[0x0][0x390] ;  /* 0x00007200ff0477ac */ /* 0x000e620008000800 */
[----:B------:R-:W2:Y:S01]  /*0040*/  LDCU.64 UR6, c[0x0][0x358] ;  /* 0x00006b00ff0677ac */ /* 0x000ea20008000a00 */
[----:B0-----:R-:W-:-:S05]  /*0050*/  IMAD R0, R9, R6, R6 ;  /* 0x0000000609007224 */ /* 0x001fca00078e0206 */
[----:B-1----:R-:W-:-:S13]  /*0060*/  ISETP.GT.AND P0, PT, R0, UR4, PT ;  /* 0x0000000400007c0c */ /* 0x002fda000bf04270 */
[----:B------:R-:W0:Y:S01]  /*0070*/  @!P0 LDC.64 R2, c[0x0][0x380] ;  /* 0x0000e000ff028b82 */ /* 0x000e220000000a00 */
[----:B------:R-:W-:Y:S01]  /*0080*/  @!P0 IADD3 R5, PT, PT, R0, -0x1, RZ ;  /* 0xffffffff00058810 */ /* 0x000fe20007ffe0ff */
[----:B------:R-:W-:-:S04]  /*0090*/  HFMA2 R0, -RZ, RZ, 0, 0 ;  /* 0x00000000ff007431 */ /* 0x000fc800000001ff */
[----:B0-----:R-:W-:-:S05]  /*00a0*/  @!P0 IMAD.WIDE.U32 R2, R5, 0x4, R2 ;  /* 0x0000000405028825 */ /* 0x001fca00078e0002 */
[----:B--2---:R-:W2:Y:S01]  /*00b0*/  @!P0 LDG.E R0, desc[UR6][R2.64] ;  /* 0x0000000602008981 */ /* 0x004ea2000c1e1900 */
[----:B------:R-:W0:Y:S01]  /*00c0*/  S2UR UR5, SR_CgaCtaId ;  /* 0x00000000000579c3 */ /* 0x000e220000008800 */
[----:B------:R-:W-:Y:S02]  /*00d0*/  UMOV UR4, 0x400 ;  /* 0x0000040000047882 */ /* 0x000fe40000000000 */
[----:B0-----:R-:W-:-:S06]  /*00e0*/  ULEA UR4, UR5, UR4, 0x18 ;  /* 0x0000000405047291 */ /* 0x001fcc000f8ec0ff */
[----:B------:R-:W-:-:S04]  /*00f0*/  LEA R4, R9, UR4, 0x2 ;  /* 0x0000000409047c11 */ /* 0x000fc8000f8e10ff */
[----:B------:R-:W-:Y:S01]  /*0100*/  LEA R5, R6, R4, 0x2 ;  /* 0x0000000406057211 */ /* 0x000fe200078e10ff */
[----:B------:R-:W-:Y:S04]  /*0110*/  STS [R4], RZ ;  /* 0x000000ff04007388 */ /* 0x000fe80000000800 */
[----:B--2---:R-:W-:Y:S01]  /*0120*/  STS [R5], R0 ;  /* 0x0000000005007388 */ /* 0x004fe20000000800 */
[----:B------:R-:W-:Y:S06]  /*0130*/  BAR.SYNC.DEFER_BLOCKING 0x0 ;  /* 0x0000000000007b1d */ /* 0x000fec0000010000 */
[----:B------:R-:W0:Y:S02]  /*0140*/  LDS R7, [R5+-0x4] ;  /* 0xfffffc0005077984 */ /* 0x000e240000000800 */
[----:B0-----:R-:W-:Y:S01]  /*0150*/  FADD R6, R7, R0 ;  /* 0x0000000007067221 */ /* 0x001fe20000000000 */
[----:B------:R-:W-:Y:S06]  /*0160*/  BAR.SYNC.DEFER_BLOCKING 0x0 ;  /* 0x0000000000007b1d */ /* 0x000fec0000010000 */
[----:B------:R-:W-:Y:S02]  /*0170*/  STS [R5], R6 ;  /* 0x0000000605007388 */ /* 0x000fe40000000800 */
        /* <DEDUP_REMOVED lines=28> */
[----:B------:R-:W-:Y:S08]  /*0340*/  BAR.SYNC.DEFER_BLOCKING 0x0 ;  /* 0x0000000000007b1d */ /* 0x000ff00000010000 */
[----:B------:R-:W0:Y:S01]  /*0350*/  LDC.64 R2, c[0x0][0x388] ;  /* 0x0000e200ff027b82 */ /* 0x000e220000000a00 */
[----:B------:R-:W-:Y:S07]  /*0360*/  STS [R5], R6 ;  /* 0x0000000605007388 */ /* 0x000fee0000000800 */
[----:B------:R-:W-:Y:S01]  /*0370*/  BAR.SYNC.DEFER_BLOCKING 0x0 ;  /* 0x0000000000007b1d */ /* 0x000fe20000010000 */
[----:B0-----:R-:W-:-:S05]  /*0380*/  IMAD.WIDE.U32 R2, R9, 0x4, R2 ;  /* 0x0000000409027825 */ /* 0x001fca00078e0002 */
[----:B------:R-:W0:Y:S02]  /*0390*/  LDS R7, [R5+-0x200] ;  /* 0xfffe000005077984 */ /* 0x000e240000000800 */
[----:B0-----:R-:W-:Y:S01]  /*03a0*/  FADD R7, R6, R7 ;  /* 0x0000000706077221 */ /* 0x001fe20000000000 */
[----:B------:R-:W-:Y:S03]  /*03b0*/  BAR.SYNC.DEFER_BLOCKING 0x0 ;  /* 0x0000000000007b1d */ /* 0x000fe60000010000 */
[----:B------:R-:W-:-:S03]  /*03c0*/  FADD R9, R7, -R0 ;  /* 0x8000000007097221 */ /* 0x000fc60000000000 */
[----:B------:R-:W-:Y:S04]  /*03d0*/  STS [R5], R7 ;  /* 0x0000000705007388 */ /* 0x000fe80000000800 */
[----:B------:R-:W-:Y:S01]  /*03e0*/  STG.E desc[UR6][R2.64], R9 ;  /* 0x0000000902007986 */ /* 0x000fe2000c101906 */
[----:B------:R-:W-:Y:S05]  /*03f0*/  EXIT ;  /* 0x000000000000794d */ /* 0x000fea0003800000 */
.L_x_1:
        /* <DEDUP_REMOVED lines=16> */
.L_x_4:


//--------------------- .text._Z33inclusiveScanHillisSteele1InBlockILi256EfEvPKT0_PS0_i --------------------------
	.section	.text._Z33inclusiveScanHillisSteele1InBlockILi256EfEvPKT0_PS0_i,"ax",@progbits
	.align	128
        .global         _Z33inclusiveScanHillisSteele1InBlockILi256EfEvPKT0_PS0_i
        .type           _Z33inclusiveScanHillisSteele1InBlockILi256EfEvPKT0_PS0_i,@function
        .size           _Z33inclusiveScanHillisSteele1InBlockILi256EfEvPKT0_PS0_i,(.L_x_5 - _Z33inclusiveScanHillisSteele1InBlockILi256EfEvPKT0_PS0_i)
        .other          _Z33inclusiveScanHillisSteele1InBlockILi256EfEvPKT0_PS0_i,@"STO_CUDA_ENTRY STV_DEFAULT"
_Z33inclusiveScanHillisSteele1InBlockILi256EfEvPKT0_PS0_i:
.text._Z33inclusiveScanHillisSteele1InBlockILi256EfEvPKT0_PS0_i:
[----:B------:R-:W-:Y:S01]  /*0000*/  LDC R1, c[0x0][0x37c] ;  /* 0x0000df00ff017b82 */ /* 0x000fe20000000800 */
[----:B------:R-:W0:Y:S07]  /*0010*/  S2R R0, SR_TID.X ;  /* 0x0000000000007919 */ /* 0x000e2e0000002100 */
[----:B------:R-:W0:Y:S01]  /*0020*/  S2UR UR4, SR_CTAID.X ;  /* 0x00000000000479c3 */ /* 0x000e220000002500 */
[----:B------:R-:W1:Y:S01]  /*0030*/  LDCU UR5, c[0x0][0x390] ;  /* 0x00007200ff0577ac */ /* 0x000e620008000800 */
[----:B------:R-:W-:Y:S01]  /*0040*/  HFMA2 R4, -RZ, RZ, 0, 0 ;  /* 0x00000000ff047431 */ /* 0x000fe200000001ff */
[----:B------:R-:W2:Y:S05]  /*0050*/  LDCU.64 UR6, c[0x0][0x358] ;  /* 0x00006b00ff0677ac */ /* 0x000eaa0008000a00 */
[----:B------:R-:W0:Y:S02]  /*0060*/  LDC R7, c[0x0][0x360] ;  /* 0x0000d800ff077b82 */ /* 0x000e240000000800 */
[----:B0-----:R-:W-:-:S05]  /*0070*/  IMAD R5, R7, UR4, R0 ;  /* 0x0000000407057c24 */ /* 0x001fca000f8e0200 */
[----:B-1----:R-:W-:-:S13]  /*0080*/  ISETP.GE.AND P0, PT, R5, UR5, PT ;  /* 0x0000000505007c0c */ /* 0x002fda000bf06270 */
[----:B------:R-:W0:Y:S02]  /*0090*/  @!P0 LDC.64 R2, c[0x0][0x380] ;  /* 0x0000e000ff028b82 */ /* 0x000e240000000a00 */
[----:B0-----:R-:W-:-:S05]  /*00a0*/  @!P0 IMAD.WIDE R2, R5, 0x4, R2 ;  /* 0x0000000405028825 */ /* 0x001fca00078e0202 */
        /* <DEDUP_REMOVED lines=47> */
[----:B------:R0:W-:Y:S01]  /*03a0*/  STS [R7], R6 ;  /* 0x0000000607007388 */ /* 0x0001e20000000800 */
[----:B------:R-:W-:Y:S05]  /*03b0*/  @P0 EXIT ;  /* 0x000000000000094d */ /* 0x000fea0003800000 */
[----:B------:R-:W1:Y:S02]  /*03c0*/  LDC.64 R2, c[0x0][0x388] ;  /* 0x0000e200ff027b82 */ /* 0x000e640000000a00 */
[----:B-1----:R-:W-:-:S05]  /*03d0*/  IMAD.WIDE R2, R5, 0x4, R2 ;  /* 0x0000000405027825 */ /* 0x002fca00078e0202 */
[----:B------:R-:W-:Y:S01]  /*03e0*/  STG.E desc[UR6][R2.64], R6 ;  /* 0x0000000602007986 */ /* 0x000fe2000c101906 */
[----:B------:R-:W-:Y:S05]  /*03f0*/  EXIT ;  /* 0x000000000000794d */ /* 0x000fea0003800000 */
.L_x_2:
        /* <DEDUP_REMOVED lines=16> */
.L_x_5:


//--------------------- .nv.shared._Z31inclusiveScanHillisSteele3MergeILi256EfEvPT0_S1_i --------------------------
	.section	.nv.shared._Z31inclusiveScanHillisSteele3MergeILi256EfEvPT0_S1_i,"aw",@nobits
	.sectionflags	@""
	.align	4
.nv.shared._Z31inclusiveScanHillisSteele3MergeILi256EfEvPT0_S1_i:
	.zero		1028


//--------------------- .nv.shared.reserved.0     --------------------------
	.section	.nv.shared.reserved.0,"aw",@nobits
	.weak		__nv_reservedSMEM_offset_0_alias
	.size		__nv_reservedSMEM_offset_0_alias, 0, 64
	.other		__nv_reservedSMEM_offset_0_alias,@"STO_CUDA_RESERVED_SHARED STV_DEFAULT"
__nv_reservedSMEM_offset_0_alias:
	.zero		0
	.zero		64


//--------------------- .nv.shared._Z34inclusiveScanHillisSteele2OutBlockILi256EfEvPT0_S1_i --------------------------
	.section	.nv.shared._Z34inclusiveScanHillisSteele2OutBlockILi256EfEvPT0_S1_i,"aw",@nobits
	.sectionflags	@""
	.align	4
.nv.shared._Z34inclusiveScanHillisSteele2OutBlockILi256EfEvPT0_S1_i:
	.zero		3072


//--------------------- .nv.shared._Z33inclusiveScanHillisSteele1InBlockILi256EfEvPKT0_PS0_i --------------------------
	.section	.nv.shared._Z33inclusiveScanHillisSteele1InBlockILi256EfEvPKT0_PS0_i,"aw",@nobits
	.sectionflags	@""
	.align	4
.nv.shared._Z33inclusiveScanHillisSteele1InBlockILi256EfEvPKT0_PS0_i:
	.zero		3072


//--------------------- .nv.constant0._Z31inclusiveScanHillisSteele3MergeILi256EfEvPT0_S1_i --------------------------
	.section	.nv.constant0._Z31inclusiveScanHillisSteele3MergeILi256EfEvPT0_S1_i,"a",@progbits
	.sectionflags	@""
	.align	4
.nv.constant0._Z31inclusiveScanHillisSteele3MergeILi256EfEvPT0_S1_i:
	.zero		916


//--------------------- .nv.constant0._Z34inclusiveScanHillisSteele2OutBlockILi256EfEvPT0_S1_i --------------------------
	.section	.nv.constant0._Z34inclusiveScanHillisSteele2OutBlockILi256EfEvPT0_S1_i,"a",@progbits
	.sectionflags	@""
	.align	4
.nv.constant0._Z34inclusiveScanHillisSteele2OutBlockILi256EfEvPT0_S1_i:
	.zero		916


//--------------------- .nv.constant0._Z33inclusiveScanHillisSteele1InBlockILi256EfEvPKT0_PS0_i --------------------------
	.section	.nv.constant0._Z33inclusiveScanHillisSteele1InBlockILi256EfEvPKT0_PS0_i,"a",@progbits
	.sectionflags	@""
	.align	4
.nv.constant0._Z33inclusiveScanHillisSteele1InBlockILi256EfEvPKT0_PS0_i:
	.zero		916


//--------------------- SYMBOLS --------------------------

	.type		.nv.reservedSmem.offset0,@object
	.size		.nv.reservedSmem.offset0,0x4
	.type		.nv.reservedSmem.cap,@object
	.size		.nv.reservedSmem.cap,0x4
